	.headerflags	@"EF_CUDA_TEXMODE_UNIFIED EF_CUDA_64BIT_ADDRESS EF_CUDA_ACCELERATORS EF_CUDA_SM90 EF_CUDA_VIRTUAL_SM(EF_CUDA_SM90)"
	.elftype	@"ET_EXEC"


//--------------------- .nv.info                  --------------------------
	.section	.nv.info,"",@"SHT_CUDA_INFO"
	.align	4


	//----- nvinfo : EIATTR_REGCOUNT
	.align		4
        /*0000*/ 	.byte	0x04, 0x2f
        /*0002*/ 	.short	(.L_3 - .L_2)
	.align		4
.L_2:
        /*0004*/ 	.word	index@(triton_poi_fused__native_batch_norm_legit_no_training_relu_43)
        /*0008*/ 	.word	0x0000001a


	//----- nvinfo : EIATTR_MIN_STACK_SIZE
	.align		4
.L_3:
        /*000c*/ 	.byte	0x04, 0x12
        /*000e*/ 	.short	(.L_5 - .L_4)
	.align		4
.L_4:
        /*0010*/ 	.word	index@(triton_poi_fused__native_batch_norm_legit_no_training_relu_43)
        /*0014*/ 	.word	0x00000000


	//----- nvinfo : EIATTR_FRAME_SIZE
	.align		4
.L_5:
        /*0018*/ 	.byte	0x04, 0x11
        /*001a*/ 	.short	(.L_7 - .L_6)
	.align		4
.L_6:
        /*001c*/ 	.word	index@(triton_poi_fused__native_batch_norm_legit_no_training_relu_43)
        /*0020*/ 	.word	0x00000000


	//----- nvinfo : EIATTR_MIN_STACK_SIZE
	.align		4
.L_7:
        /*0024*/ 	.byte	0x04, 0x12
        /*0026*/ 	.short	(.L_9 - .L_8)
	.align		4
.L_8:
        /*0028*/ 	.word	index@(triton_poi_fused__native_batch_norm_legit_no_training_relu_43)
        /*002c*/ 	.word	0x00000000
.L_9:


//--------------------- .nv.info.triton_poi_fused__native_batch_norm_legit_no_training_relu_43 --------------------------
	.section	.nv.info.triton_poi_fused__native_batch_norm_legit_no_training_relu_43,"",@"SHT_CUDA_INFO"
	.sectionflags	@""
	.align	4


	//----- nvinfo : EIATTR_CUDA_API_VERSION
	.align		4
        /*0000*/ 	.byte	0x04, 0x37
        /*0002*/ 	.short	(.L_11 - .L_10)
.L_10:
        /*0004*/ 	.word	0x0000007c


	//----- nvinfo : EIATTR_KPARAM_INFO
	.align		4
.L_11:
        /*0008*/ 	.byte	0x04, 0x17
        /*000a*/ 	.short	(.L_13 - .L_12)
.L_12:
        /*000c*/ 	.word	0x00000000
        /*0010*/ 	.short	0x0007
        /*0012*/ 	.short	0x0034
        /*0014*/ 	.byte	0x00, 0xf0, 0x11, 0x00


	//----- nvinfo : EIATTR_KPARAM_INFO
	.align		4
.L_13:
        /*0018*/ 	.byte	0x04, 0x17
        /*001a*/ 	.short	(.L_15 - .L_14)
.L_14:
        /*001c*/ 	.word	0x00000000
        /*0020*/ 	.short	0x0006
        /*0022*/ 	.short	0x0030
        /*0024*/ 	.byte	0x00, 0xf0, 0x11, 0x00


	//----- nvinfo : EIATTR_KPARAM_INFO
	.align		4
.L_15:
        /*0028*/ 	.byte	0x04, 0x17
        /*002a*/ 	.short	(.L_17 - .L_16)
.L_16:
        /*002c*/ 	.word	0x00000000
        /*0030*/ 	.short	0x0005
        /*0032*/ 	.short	0x0028
        /*0034*/ 	.byte	0x00, 0xf4, 0x21, 0x00


	//----- nvinfo : EIATTR_KPARAM_INFO
	.align		4
.L_17:
        /*0038*/ 	.byte	0x04, 0x17
        /*003a*/ 	.short	(.L_19 - .L_18)
.L_18:
        /*003c*/ 	.word	0x00000000
        /*0040*/ 	.short	0x0004
        /*0042*/ 	.short	0x0020
        /*0044*/ 	.byte	0x00, 0xf4, 0x21, 0x00


	//----- nvinfo : EIATTR_KPARAM_INFO
	.align		4
.L_19:
        /*0048*/ 	.byte	0x04, 0x17
        /*004a*/ 	.short	(.L_21 - .L_20)
.L_20:
        /*004c*/ 	.word	0x00000000
        /*0050*/ 	.short	0x0003
        /*0052*/ 	.short	0x0018
        /*0054*/ 	.byte	0x00, 0xf4, 0x21, 0x00


	//----- nvinfo : EIATTR_KPARAM_INFO
	.align		4
.L_21:
        /*0058*/ 	.byte	0x04, 0x17
        /*005a*/ 	.short	(.L_23 - .L_22)
.L_22:
        /*005c*/ 	.word	0x00000000
        /*0060*/ 	.short	0x0002
        /*0062*/ 	.short	0x0010
        /*0064*/ 	.byte	0x00, 0xf4, 0x21, 0x00


	//----- nvinfo : EIATTR_KPARAM_INFO
	.align		4
.L_23:
        /*0068*/ 	.byte	0x04, 0x17
        /*006a*/ 	.short	(.L_25 - .L_24)
.L_24:
        /*006c*/ 	.word	0x00000000
        /*0070*/ 	.short	0x0001
        /*0072*/ 	.short	0x0008
        /*0074*/ 	.byte	0x00, 0xf4, 0x21, 0x00


	//----- nvinfo : EIATTR_KPARAM_INFO
	.align		4
.L_25:
        /*0078*/ 	.byte	0x04, 0x17
        /*007a*/ 	.short	(.L_27 - .L_26)
.L_26:
        /*007c*/ 	.word	0x00000000
        /*0080*/ 	.short	0x0000
        /*0082*/ 	.short	0x0000
        /*0084*/ 	.byte	0x00, 0xf4, 0x21, 0x00


	//----- nvinfo : EIATTR_SPARSE_MMA_MASK
	.align		4
.L_27:
        /*0088*/ 	.byte	0x03, 0x50
        /*008a*/ 	.short	0x0000


	//----- nvinfo : EIATTR_MAXREG_COUNT
	.align		4
        /*008c*/ 	.byte	0x03, 0x1b
        /*008e*/ 	.short	0x00ff


	//----- nvinfo : EIATTR_EXIT_INSTR_OFFSETS
	.align		4
        /*0090*/ 	.byte	0x04, 0x1c
        /*0092*/ 	.short	(.L_29 - .L_28)


	//   ....[0]....
.L_28:
        /*0094*/ 	.word	0x000005c0


	//   ....[1]....
        /*0098*/ 	.word	0x00000680


	//----- nvinfo : EIATTR_REQNTID
	.align		4
.L_29:
        /*009c*/ 	.byte	0x04, 0x10
        /*009e*/ 	.short	(.L_31 - .L_30)
.L_30:
        /*00a0*/ 	.word	0x00000080
        /*00a4*/ 	.word	0x00000001
        /*00a8*/ 	.word	0x00000001


	//----- nvinfo : EIATTR_CBANK_PARAM_SIZE
	.align		4
.L_31:
        /*00ac*/ 	.byte	0x03, 0x19
        /*00ae*/ 	.short	0x0038


	//----- nvinfo : EIATTR_PARAM_CBANK
	.align		4
        /*00b0*/ 	.byte	0x04, 0x0a
        /*00b2*/ 	.short	(.L_33 - .L_32)
	.align		4
.L_32:
        /*00b4*/ 	.word	index@(.nv.constant0.triton_poi_fused__native_batch_norm_legit_no_training_relu_43)
        /*00b8*/ 	.short	0x0210
        /*00ba*/ 	.short	0x0038


	//----- nvinfo : EIATTR_SW_WAR
	.align		4
.L_33:
        /*00bc*/ 	.byte	0x04, 0x36
        /*00be*/ 	.short	(.L_35 - .L_34)
.L_34:
        /*00c0*/ 	.word	0x00000008
.L_35:


//--------------------- .nv.callgraph             --------------------------
	.section	.nv.callgraph,"",@"SHT_CUDA_CALLGRAPH"
	.align	4
	.sectionentsize	8
	.align		4
        /*0000*/ 	.word	0x00000000
	.align		4
        /*0004*/ 	.word	0xffffffff
	.align		4
        /*0008*/ 	.word	0x00000000
	.align		4
        /*000c*/ 	.word	0xfffffffe
	.align		4
        /*0010*/ 	.word	0x00000000
	.align		4
        /*0014*/ 	.word	0xfffffffd
	.align		4
        /*0018*/ 	.word	0x00000000
	.align		4
        /*001c*/ 	.word	0xfffffffc


//--------------------- .nv.constant4             --------------------------
	.section	.nv.constant4,"a",@progbits
	.align	8
	.align		8
.nv.constant4:
        /*0000*/ 	.dword	_$_str
	.align		8
        /*0008*/ 	.dword	_$_str_$_2


//--------------------- .text.triton_poi_fused__native_batch_norm_legit_no_training_relu_43 --------------------------
	.section	.text.triton_poi_fused__native_batch_norm_legit_no_training_relu_43,"ax",@progbits
	.sectionflags	@"SHF_BARRIERS=1"
	.align	128
        .global         triton_poi_fused__native_batch_norm_legit_no_training_relu_43
        .type           triton_poi_fused__native_batch_norm_legit_no_training_relu_43,@function
        .size           triton_poi_fused__native_batch_norm_legit_no_training_relu_43,(.L_x_1 - triton_poi_fused__native_batch_norm_legit_no_training_relu_43)
        .other          triton_poi_fused__native_batch_norm_legit_no_training_relu_43,@"STO_CUDA_ENTRY STV_DEFAULT"
triton_poi_fused__native_batch_norm_legit_no_training_relu_43:
.text.triton_poi_fused__native_batch_norm_legit_no_training_relu_43:
[----:B------:R-:W0:Y:S01]  /*0000*/  LDC R1, c[0x0][0x28] ;  /* 0x00000a00ff017b82 */ /* 0x000e220000000800 */
[----:B------:R-:W1:Y:S07]  /*0010*/  S2R R0, SR_CTAID.Y ;  /* 0x0000000000007919 */ /* 0x000e6e0000002600 */
[----:B------:R-:W2:Y:S01]  /*0020*/  LDC.64 R6, c[0x0][0x220] ;  /* 0x00008800ff067b82 */ /* 0x000ea20000000a00 */
[----:B------:R-:W-:Y:S01]  /*0030*/  ULDC.64 UR6, c[0x0][0x208] ;  /* 0x0000820000067ab9 */ /* 0x000fe20000000a00 */
[----:B------:R-:W3:Y:S01]  /*0040*/  S2R R12, SR_TID.X ;  /* 0x00000000000c7919 */ /* 0x000ee20000002100 */
[----:B------:R-:W4:Y:S05]  /*0050*/  S2R R14, SR_CTAID.X ;  /* 0x00000000000e7919 */ /* 0x000f2a0000002500 */
[----:B------:R-:W5:Y:S08]  /*0060*/  LDC.64 R4, c[0x0][0x210] ;  /* 0x00008400ff047b82 */ /* 0x000f700000000a00 */
[----:B------:R-:W4:Y:S08]  /*0070*/  LDC.64 R18, c[0x0][0x218] ;  /* 0x00008600ff127b82 */ /* 0x000f300000000a00 */
[----:B------:R-:W5:Y:S01]  /*0080*/  LDC.64 R10, c[0x0][0x228] ;  /* 0x00008a00ff0a7b82 */ /* 0x000f620000000a00 */
[----:B-1----:R-:W-:-:S02]  /*0090*/  IMAD.SHL.U32 R0, R0, 0x40, RZ ;  /* 0x0000004000007824 */ /* 0x002fc400078e00ff */
[----:B---3--:R-:W-:-:S05]  /*00a0*/  IMAD.SHL.U32 R13, R12, 0x2, RZ ;  /* 0x000000020c0d7824 */ /* 0x008fca00078e00ff */
[----:B------:R-:W-:-:S04]  /*00b0*/  LOP3.LUT R16, R0, 0x3e, R13, 0xf8, !PT ;  /* 0x0000003e00107812 */ /* 0x000fc800078ef80d */
[C---:B------:R-:W-:Y:S01]  /*00c0*/  ISETP.GE.AND P1, PT, R16.reuse, 0x500, PT ;  /* 0x000005001000780c */ /* 0x040fe20003f26270 */
[----:B------:R-:W-:-:S05]  /*00d0*/  IMAD.HI R2, R16, 0x66666667, RZ ;  /* 0x6666666710027827 */ /* 0x000fca00078e02ff */
[----:B------:R-:W-:-:S04]  /*00e0*/  SHF.R.U32.HI R3, RZ, 0x1f, R2 ;  /* 0x0000001fff037819 */ /* 0x000fc80000011602 */
[----:B------:R-:W-:Y:S02]  /*00f0*/  LEA.HI.SX32 R21, R2, R3, 0x19 ;  /* 0x0000000302157211 */ /* 0x000fe400078fcaff */
[----:B------:R-:W-:-:S03]  /*0100*/  CS2R R2, SRZ ;  /* 0x0000000000027805 */ /* 0x000fc6000001ff00 */
[----:B------:R-:W-:-:S04]  /*0110*/  IMAD R17, R21, -0x140, R16 ;  /* 0xfffffec015117824 */ /* 0x000fc800078e0210 */
[----:B--2---:R-:W-:-:S05]  /*0120*/  IMAD.WIDE R6, R17, 0x4, R6 ;  /* 0x0000000411067825 */ /* 0x004fca00078e0206 */
[----:B------:R1:W2:Y:S01]  /*0130*/  @!P1 LDG.E.EL.64 R2, desc[UR6][R6.64] ;  /* 0x0000000606029981 */ /* 0x0002a2000c2e1b00 */
[----:B------:R-:W-:Y:S01]  /*0140*/  SHF.R.U32.HI R15, RZ, 0x5, R12 ;  /* 0x00000005ff0f7819 */ /* 0x000fe2000001160c */
[----:B----4-:R-:W-:Y:S02]  /*0150*/  IMAD.SHL.U32 R14, R14, 0x4, RZ ;  /* 0x000000040e0e7824 */ /* 0x010fe400078e00ff */
[----:B0-----:R-:W-:Y:S01]  /*0160*/  IMAD.WIDE R18, R17, 0x4, R18 ;  /* 0x0000000411127825 */ /* 0x001fe200078e0212 */
[----:B------:R-:W-:-:S04]  /*0170*/  SGXT.U32 R15, R15, 0x2 ;  /* 0x000000020f0f781a */ /* 0x000fc80000000000 */
[----:B------:R-:W-:Y:S02]  /*0180*/  LOP3.LUT R8, R14, R15, RZ, 0xfc, !PT ;  /* 0x0000000f0e087212 */ /* 0x000fe400078efcff */
[----:B-1----:R-:W-:Y:S02]  /*0190*/  CS2R R6, SRZ ;  /* 0x0000000000067805 */ /* 0x002fe4000001ff00 */
[C---:B------:R-:W-:Y:S01]  /*01a0*/  ISETP.GE.AND P0, PT, R8.reuse, 0x4, PT ;  /* 0x000000040800780c */ /* 0x040fe20003f06270 */
[----:B------:R-:W-:Y:S02]  /*01b0*/  IMAD R20, R8, 0x140, R17 ;  /* 0x0000014008147824 */ /* 0x000fe400078e0211 */
[----:B------:R-:W0:Y:S01]  /*01c0*/  LDC.64 R8, c[0x0][0x230] ;  /* 0x00008c00ff087b82 */ /* 0x000e220000000a00 */
[----:B------:R-:W-:Y:S01]  /*01d0*/  ISETP.LT.AND P0, PT, R16, 0x500, !P0 ;  /* 0x000005001000780c */ /* 0x000fe20004701270 */
[----:B------:R-:W-:Y:S01]  /*01e0*/  IMAD R21, R21, 0x500, R20 ;  /* 0x0000050015157824 */ /* 0x000fe200078e0214 */
[----:B------:R-:W3:Y:S03]  /*01f0*/  @!P1 LDG.E.EL.64 R6, desc[UR6][R18.64] ;  /* 0x0000000612069981 */ /* 0x000ee6000c2e1b00 */
[----:B-----5:R-:W-:Y:S01]  /*0200*/  IMAD.WIDE R20, R21, 0x4, R4 ;  /* 0x0000000415147825 */ /* 0x020fe200078e0204 */
[----:B------:R-:W-:-:S03]  /*0210*/  CS2R R4, SRZ ;  /* 0x0000000000047805 */ /* 0x000fc6000001ff00 */
[----:B------:R-:W-:Y:S01]  /*0220*/  IMAD.WIDE R22, R17, 0x4, R10 ;  /* 0x0000000411167825 */ /* 0x000fe200078e020a */
[----:B------:R-:W-:-:S03]  /*0230*/  CS2R R10, SRZ ;  /* 0x00000000000a7805 */ /* 0x000fc6000001ff00 */
[----:B------:R-:W3:Y:S04]  /*0240*/  @P0 LDG.E.EL.64 R4, desc[UR6][R20.64] ;  /* 0x0000000614040981 */ /* 0x000ee8000c2e1b00 */
[----:B------:R-:W4:Y:S01]  /*0250*/  @!P1 LDG.E.EL.64 R10, desc[UR6][R22.64] ;  /* 0x00000006160a9981 */ /* 0x000f22000c2e1b00 */
[----:B0-----:R-:W-:Y:S01]  /*0260*/  IMAD.WIDE R16, R17, 0x4, R8 ;  /* 0x0000000411107825 */ /* 0x001fe200078e0208 */
[----:B------:R-:W-:-:S06]  /*0270*/  CS2R R8, SRZ ;  /* 0x0000000000087805 */ /* 0x000fcc000001ff00 */
[----:B------:R0:W4:Y:S01]  /*0280*/  @!P1 LDG.E.EL.64 R8, desc[UR6][R16.64] ;  /* 0x0000000610089981 */ /* 0x000122000c2e1b00 */
[----:B------:R-:W1:Y:S01]  /*0290*/  S2UR UR5, SR_CgaCtaId ;  /* 0x00000000000579c3 */ /* 0x000e620000008800 */
[----:B0-----:R-:W-:Y:S01]  /*02a0*/  IMAD.MOV.U32 R17, RZ, RZ, 0x3e800000 ;  /* 0x3e800000ff117424 */ /* 0x001fe200078e00ff */
[----:B------:R-:W-:Y:S02]  /*02b0*/  UMOV UR4, 0x400 ;  /* 0x0000040000047882 */ /* 0x000fe40000000000 */
[----:B-1----:R-:W-:Y:S01]  /*02c0*/  UPRMT UR4, UR5, 0x654, UR4 ;  /* 0x0000065405047896 */ /* 0x002fe20008000004 */
[----:B------:R-:W-:Y:S02]  /*02d0*/  LOP3.LUT R14, R14, 0x2, R13, 0xf8, !PT ;  /* 0x000000020e0e7812 */ /* 0x000fe400078ef80d */
[----:B------:R-:W-:Y:S01]  /*02e0*/  LOP3.LUT R13, R13, 0xfc, RZ, 0xc0, !PT ;  /* 0x000000fc0d0d7812 */ /* 0x000fe200078ec0ff */
[----:B--2---:R-:W-:Y:S01]  /*02f0*/  FADD R2, R2, 0.0010000000474974513054 ;  /* 0x3a83126f02027421 */ /* 0x004fe20000000000 */
[----:B------:R-:W-:-:S03]  /*0300*/  FADD R3, R3, 0.0010000000474974513054 ;  /* 0x3a83126f03037421 */ /* 0x000fc60000000000 */
[----:B------:R-:W0:Y:S08]  /*0310*/  MUFU.SQRT R20, R2 ;  /* 0x0000000200147308 */ /* 0x000e300000002000 */
[----:B------:R-:W1:Y:S01]  /*0320*/  MUFU.SQRT R18, R3 ;  /* 0x0000000300127308 */ /* 0x000e620000002000 */
[C---:B0-----:R-:W-:Y:S02]  /*0330*/  FSETP.GT.AND P0, PT, R20.reuse, 8.50705917302346158658e+37, PT ;  /* 0x7e8000001400780b */ /* 0x041fe40003f04000 */
[----:B------:R-:W-:-:S02]  /*0340*/  FSETP.GEU.AND P2, PT, R20, 1.175494350822287508e-38, PT ;  /* 0x008000001400780b */ /* 0x000fc40003f4e000 */
[C---:B-1----:R-:W-:Y:S02]  /*0350*/  FSETP.GT.AND P1, PT, R18.reuse, 8.50705917302346158658e+37, PT ;  /* 0x7e8000001200780b */ /* 0x042fe40003f24000 */
[----:B------:R-:W-:-:S07]  /*0360*/  FSETP.GEU.AND P3, PT, R18, 1.175494350822287508e-38, PT ;  /* 0x008000001200780b */ /* 0x000fce0003f6e000 */
[----:B------:R-:W-:-:S04]  /*0370*/  @P0 FMUL R20, R20, 0.25 ;  /* 0x3e80000014140820 */ /* 0x000fc80000400000 */
[----:B------:R-:W-:Y:S01]  /*0380*/  @!P2 FMUL R20, R20, 16777216 ;  /* 0x4b8000001414a820 */ /* 0x000fe20000400000 */
[----:B------:R-:W-:-:S04]  /*0390*/  @P1 FMUL R18, R18, 0.25 ;  /* 0x3e80000012121820 */ /* 0x000fc80000400000 */
[----:B------:R-:W-:Y:S01]  /*03a0*/  @!P3 FMUL R18, R18, 16777216 ;  /* 0x4b8000001212b820 */ /* 0x000fe20000400000 */
[----:B------:R-:W0:Y:S01]  /*03b0*/  MUFU.RCP R20, R20 ;  /* 0x0000001400147308 */ /* 0x000e220000001000 */
[----:B------:R-:W-:-:S07]  /*03c0*/  FSEL R3, R17, 1, P0 ;  /* 0x3f80000011037808 */ /* 0x000fce0000000000 */
[----:B------:R-:W1:Y:S01]  /*03d0*/  MUFU.RCP R18, R18 ;  /* 0x0000001200127308 */ /* 0x000e620000001000 */
[----:B------:R-:W-:Y:S01]  /*03e0*/  FSEL R17, R17, 1, P1 ;  /* 0x3f80000011117808 */ /* 0x000fe20000800000 */
[----:B------:R-:W-:Y:S01]  /*03f0*/  @!P2 FMUL R3, R3, 16777216 ;  /* 0x4b8000000303a820 */ /* 0x000fe20000400000 */
[----:B---3--:R-:W-:-:S03]  /*0400*/  FADD R5, -R7, R5 ;  /* 0x0000000507057221 */ /* 0x008fc60000000100 */
[----:B------:R-:W-:Y:S01]  /*0410*/  @!P3 FMUL R17, R17, 16777216 ;  /* 0x4b8000001111b820 */ /* 0x000fe20000400000 */
[----:B------:R-:W-:Y:S01]  /*0420*/  FADD R4, -R6, R4 ;  /* 0x0000000406047221 */ /* 0x000fe20000000100 */
[----:B0-----:R-:W-:Y:S01]  /*0430*/  FMUL R7, R20, R3 ;  /* 0x0000000314077220 */ /* 0x001fe20000400000 */
[----:B------:R-:W-:Y:S01]  /*0440*/  SHF.R.U32.HI R2, RZ, 0x1, R12 ;  /* 0x00000001ff027819 */ /* 0x000fe2000001160c */
[----:B------:R-:W-:Y:S02]  /*0450*/  IMAD.SHL.U32 R12, R12, 0x8, RZ ;  /* 0x000000080c0c7824 */ /* 0x000fe400078e00ff */
[----:B-1----:R-:W-:Y:S01]  /*0460*/  FMUL R18, R18, R17 ;  /* 0x0000001112127220 */ /* 0x002fe20000400000 */
[----:B------:R-:W-:-:S03]  /*0470*/  FMUL R7, R4, R7 ;  /* 0x0000000704077220 */ /* 0x000fc60000400000 */
[----:B------:R-:W-:Y:S01]  /*0480*/  FMUL R18, R5, R18 ;  /* 0x0000001205127220 */ /* 0x000fe20000400000 */
[----:B------:R-:W-:Y:S01]  /*0490*/  SGXT.U32 R3, R2, 0x6 ;  /* 0x000000060203781a */ /* 0x000fe20000000000 */
[----:B----4-:R-:W-:Y:S01]  /*04a0*/  FFMA R7, R7, R10, R8 ;  /* 0x0000000a07077223 */ /* 0x010fe20000000008 */
[----:B------:R-:W-:Y:S01]  /*04b0*/  LOP3.LUT R2, R12, 0xf8, RZ, 0xc0, !PT ;  /* 0x000000f80c027812 */ /* 0x000fe200078ec0ff */
[----:B------:R-:W-:Y:S01]  /*04c0*/  FFMA R9, R18, R11, R9 ;  /* 0x0000000b12097223 */ /* 0x000fe20000000009 */
[----:B------:R-:W-:Y:S02]  /*04d0*/  LOP3.LUT R15, R15, 0xf8, R12, 0xf8, !PT ;  /* 0x000000f80f0f7812 */ /* 0x000fe400078ef80c */
[----:B------:R-:W-:Y:S01]  /*04e0*/  FSETP.GEU.AND P1, PT, R7, RZ, PT ;  /* 0x000000ff0700720b */ /* 0x000fe20003f2e000 */
[----:B------:R-:W-:Y:S01]  /*04f0*/  VIADD R2, R2, UR4 ;  /* 0x0000000402027c36 */ /* 0x000fe20008000000 */
[----:B------:R-:W-:Y:S02]  /*0500*/  FSETP.GEU.AND P2, PT, R9, RZ, PT ;  /* 0x000000ff0900720b */ /* 0x000fe40003f4e000 */
[----:B------:R-:W-:Y:S01]  /*0510*/  FSEL R7, R7, RZ, P1 ;  /* 0x000000ff07077208 */ /* 0x000fe20000800000 */
[----:B------:R-:W-:Y:S01]  /*0520*/  IMAD R2, R15, 0x4, R2 ;  /* 0x000000040f027824 */ /* 0x000fe200078e0202 */
[----:B------:R-:W-:-:S04]  /*0530*/  FSEL R9, R9, RZ, P2 ;  /* 0x000000ff09097208 */ /* 0x000fc80001000000 */
[----:B------:R0:W-:Y:S04]  /*0540*/  STS [R2], R7 ;  /* 0x0000000702007388 */ /* 0x0001e80000000800 */
[----:B------:R0:W-:Y:S01]  /*0550*/  STS [R2+0x14], R9 ;  /* 0x0000140902007388 */ /* 0x0001e20000000800 */
[----:B------:R-:W-:Y:S01]  /*0560*/  LOP3.LUT R0, R0, R3, RZ, 0xfc, !PT ;  /* 0x0000000300007212 */ /* 0x000fe200078efcff */
[----:B------:R-:W-:Y:S01]  /*0570*/  BAR.SYNC.DEFER_BLOCKING 0x0 ;  /* 0x0000000000007b1d */ /* 0x000fe20000010000 */
[----:B------:R-:W-:-:S04]  /*0580*/  ISETP.GE.AND P0, PT, R14, 0x4, PT ;  /* 0x000000040e00780c */ /* 0x000fc80003f06270 */
[----:B------:R-:W-:Y:S02]  /*0590*/  ISETP.LT.AND P0, PT, R0, 0x500, !P0 ;  /* 0x000005000000780c */ /* 0x000fe40004701270 */
[----:B------:R-:W-:-:S04]  /*05a0*/  LOP3.LUT R12, R12, 0x3f8, RZ, 0xc0, !PT ;  /* 0x000003f80c0c7812 */ /* 0x000fc800078ec0ff */
[----:B------:R-:W-:-:S07]  /*05b0*/  IADD3 R12, R12, UR4, R13 ;  /* 0x000000040c0c7c10 */ /* 0x000fce000fffe00d */
[----:B0-----:R-:W-:Y:S05]  /*05c0*/  @!P0 EXIT ;  /* 0x000000000000894d */ /* 0x001fea0003800000 */
[----:B------:R-:W-:Y:S01]  /*05d0*/  LDS R8, [R12] ;  /* 0x000000000c087984 */ /* 0x000fe20000000800 */
[----:B------:R-:W-:Y:S01]  /*05e0*/  IMAD.HI R4, R0, 0x66666667, RZ ;  /* 0x6666666700047827 */ /* 0x000fe200078e02ff */
[----:B------:R-:W0:Y:S02]  /*05f0*/  LDC.64 R2, c[0x0][0x238] ;  /* 0x00008e00ff027b82 */ /* 0x000e240000000a00 */
[----:B------:R-:W1:Y:S02]  /*0600*/  LDS R9, [R12+0x4] ;  /* 0x000004000c097984 */ /* 0x000e640000000800 */
[----:B------:R-:W-:-:S04]  /*0610*/  SHF.R.U32.HI R5, RZ, 0x1f, R4 ;  /* 0x0000001fff057819 */ /* 0x000fc80000011604 */
[----:B------:R-:W-:-:S05]  /*0620*/  LEA.HI.SX32 R5, R4, R5, 0x19 ;  /* 0x0000000504057211 */ /* 0x000fca00078fcaff */
[----:B------:R-:W-:-:S04]  /*0630*/  IMAD R7, R5, -0x140, R0 ;  /* 0xfffffec005077824 */ /* 0x000fc800078e0200 */
[----:B------:R-:W-:-:S04]  /*0640*/  IMAD R14, R7, 0x4, R14 ;  /* 0x00000004070e7824 */ /* 0x000fc800078e020e */
[----:B------:R-:W-:-:S04]  /*0650*/  IMAD R5, R5, 0x1400, R14 ;  /* 0x0000140005057824 */ /* 0x000fc800078e020e */
[----:B0-----:R-:W-:-:S05]  /*0660*/  IMAD.WIDE R2, R5, 0x4, R2 ;  /* 0x0000000405027825 */ /* 0x001fca00078e0202 */
[----:B-1----:R-:W-:Y:S01]  /*0670*/  STG.E.64 desc[UR6][R2.64], R8 ;  /* 0x0000000802007986 */ /* 0x002fe2000c101b06 */
[----:B------:R-:W-:Y:S05]  /*0680*/  EXIT ;  /* 0x000000000000794d */ /* 0x000fea0003800000 */
.L_x_0:
[----:B------:R-:W-:-:S00]  /*0690*/  BRA `(.L_x_0) ;  /* 0xfffffffc00fc7947 */ /* 0x000fc0000383ffff */
[----:B------:R-:W-:-:S00]  /*06a0*/  NOP ;  /* 0x0000000000007918 */ /* 0x000fc00000000000 */
        /* <DEDUP_REMOVED lines=13> */
.L_x_1:


//--------------------- .nv.global.init           --------------------------
	.section	.nv.global.init,"aw",@progbits
.nv.global.init:
	.type		_$_str,@object
	.size		_$_str,(_$_str_$_2 - _$_str)
_$_str:
        /*0000*/ 	.byte	0x5f, 0x5f, 0x43, 0x55, 0x44, 0x41, 0x5f, 0x46, 0x54, 0x5a, 0x00
	.type		_$_str_$_2,@object
	.size		_$_str_$_2,(.L_1 - _$_str_$_2)
_$_str_$_2:
        /*000b*/ 	.byte	0x5f, 0x5f, 0x43, 0x55, 0x44, 0x41, 0x5f, 0x50, 0x52, 0x45, 0x43, 0x5f, 0x53, 0x51, 0x52, 0x54
        /*001b*/ 	.byte	0x00
.L_1:


//--------------------- .nv.shared.triton_poi_fused__native_batch_norm_legit_no_training_relu_43 --------------------------
	.section	.nv.shared.triton_poi_fused__native_batch_norm_legit_no_training_relu_43,"aw",@nobits
	.sectionflags	@""
	.align	16
	.zero		1024


//--------------------- .nv.constant0.triton_poi_fused__native_batch_norm_legit_no_training_relu_43 --------------------------
	.section	.nv.constant0.triton_poi_fused__native_batch_norm_legit_no_training_relu_43,"a",@progbits
	.sectionflags	@""
	.align	4
.nv.constant0.triton_poi_fused__native_batch_norm_legit_no_training_relu_43:
	.zero		584
